//
// Generated by NVIDIA NVVM Compiler
//
// Compiler Build ID: CL-36424714
// Cuda compilation tools, release 13.0, V13.0.88
// Based on NVVM 20.0.0
//

.version 9.0
.target sm_100
.address_size 64

	// .globl	conv_group_4_32w_4h_64c_test

.visible .entry conv_group_4_32w_4h_64c_test(
	.param .u64 .ptr .align 1 conv_group_4_32w_4h_64c_test_param_0,
	.param .u64 .ptr .align 1 conv_group_4_32w_4h_64c_test_param_1,
	.param .u64 .ptr .align 1 conv_group_4_32w_4h_64c_test_param_2
)
{
	.reg .b32 	%r<5>;
	.reg .b64 	%rd<5>;

	ld.param.u64 	%rd1, [conv_group_4_32w_4h_64c_test_param_0];
	ld.param.u64 	%rd2, [conv_group_4_32w_4h_64c_test_param_1];
	cvta.to.global.u64 	%rd3, %rd1;
	cvta.to.global.u64 	%rd4, %rd2;
	ld.global.nc.v4.u32 	{%r1, %r2, %r3, %r4}, [%rd4];
	st.global.v4.u32 	[%rd3], {%r1, %r2, %r3, %r4};
	ret;

}


// ===== COMPILED SASS (sm_100) =====

	.target	sm_100

	.elftype	@"ET_EXEC"


//--------------------- .note.nv.tkinfo           --------------------------
	.section	.note.nv.tkinfo,"",@"SHT_NOTE"
	.sectionflags	@"SHF_NOTE_NV_TKINFO"
	.tkinfo
        /*0018*/ 	.word	0x00000002
        /*0030*/ 	.string	""
        /*0030*/ 	.string	"ptxas"
        /*0030*/ 	.string	"Cuda compilation tools, release 13.0, V13.0.88"
        /*0030*/ 	.string	"Build cuda_13.0.r13.0/compiler.36424714_0"
        /*0030*/ 	.string	"-arch sm_100 -m 64 "



//--------------------- .note.nv.cuinfo           --------------------------
	.section	.note.nv.cuinfo,"",@"SHT_NOTE"
	.sectionflags	@"SHF_NOTE_NV_CUINFO"
        /*0018*/ 	.short	0x0002
        /*001a*/ 	.short	0x0064
        /*001c*/ 	.short	0x0082
	.zero		2


//--------------------- .nv.info                  --------------------------
	.section	.nv.info,"",@"SHT_CUDA_INFO"
	.align	4


	//----- nvinfo : EIATTR_REGCOUNT
	.align		4
        /*0000*/ 	.byte	0x04, 0x2f
        /*0002*/ 	.short	(.L_1 - .L_0)
	.align		4
.L_0:
        /*0004*/ 	.word	index@(conv_group_4_32w_4h_64c_test)
        /*0008*/ 	.word	0x0000000e


	//----- nvinfo : EIATTR_FRAME_SIZE
	.align		4
.L_1:
        /*000c*/ 	.byte	0x04, 0x11
        /*000e*/ 	.short	(.L_3 - .L_2)
	.align		4
.L_2:
        /*0010*/ 	.word	index@(conv_group_4_32w_4h_64c_test)
        /*0014*/ 	.word	0x00000000


	//----- nvinfo : EIATTR_MIN_STACK_SIZE
	.align		4
.L_3:
        /*0018*/ 	.byte	0x04, 0x12
        /*001a*/ 	.short	(.L_5 - .L_4)
	.align		4
.L_4:
        /*001c*/ 	.word	index@(conv_group_4_32w_4h_64c_test)
        /*0020*/ 	.word	0x00000000
.L_5:


//--------------------- .nv.compat                --------------------------
	.section	.nv.compat,"",@"SHT_CUDA_COMPAT_INFO"
	.align	4
        /*0000*/ 	.byte	0x02, 0x09, 0x00, 0x00, 0x02, 0x02, 0x01, 0x00, 0x02, 0x05, 0x05, 0x00, 0x03, 0x07, 0x01, 0x01
        /*0010*/ 	.byte	0x02, 0x03, 0x00, 0x00, 0x02, 0x06, 0x01, 0x00, 0x04, 0x0b, 0x08, 0x00, 0x09, 0x00, 0x00, 0x00
        /*0020*/ 	.byte	0x00, 0x00, 0x00, 0x00


//--------------------- .nv.info.conv_group_4_32w_4h_64c_test --------------------------
	.section	.nv.info.conv_group_4_32w_4h_64c_test,"",@"SHT_CUDA_INFO"
	.sectionflags	@""
	.align	4


	//----- nvinfo : EIATTR_CUDA_API_VERSION
	.align		4
        /*0000*/ 	.byte	0x04, 0x37
        /*0002*/ 	.short	(.L_7 - .L_6)
.L_6:
        /*0004*/ 	.word	0x00000082


	//----- nvinfo : EIATTR_KPARAM_INFO
	.align		4
.L_7:
        /*0008*/ 	.byte	0x04, 0x17
        /*000a*/ 	.short	(.L_9 - .L_8)
.L_8:
        /*000c*/ 	.word	0x00000000
        /*0010*/ 	.short	0x0002
        /*0012*/ 	.short	0x0010
        /*0014*/ 	.byte	0x00, 0xf5, 0x21, 0x00


	//----- nvinfo : EIATTR_KPARAM_INFO
	.align		4
.L_9:
        /*0018*/ 	.byte	0x04, 0x17
        /*001a*/ 	.short	(.L_11 - .L_10)
.L_10:
        /*001c*/ 	.word	0x00000000
        /*0020*/ 	.short	0x0001
        /*0022*/ 	.short	0x0008
        /*0024*/ 	.byte	0x00, 0xf5, 0x21, 0x00


	//----- nvinfo : EIATTR_KPARAM_INFO
	.align		4
.L_11:
        /*0028*/ 	.byte	0x04, 0x17
        /*002a*/ 	.short	(.L_13 - .L_12)
.L_12:
        /*002c*/ 	.word	0x00000000
        /*0030*/ 	.short	0x0000
        /*0032*/ 	.short	0x0000
        /*0034*/ 	.byte	0x00, 0xf5, 0x21, 0x00


	//----- nvinfo : EIATTR_SPARSE_MMA_MASK
	.align		4
.L_13:
        /*0038*/ 	.byte	0x03, 0x50
        /*003a*/ 	.short	0x0000


	//----- nvinfo : EIATTR_MAXREG_COUNT
	.align		4
        /*003c*/ 	.byte	0x03, 0x1b
        /*003e*/ 	.short	0x00ff


	//----- nvinfo : EIATTR_MERCURY_ISA_VERSION
	.align		4
        /*0040*/ 	.byte	0x03, 0x5f
        /*0042*/ 	.short	0x0101


	//----- nvinfo : EIATTR_VRC_CTA_INIT_COUNT
	.align		4
        /*0044*/ 	.byte	0x02, 0x4a
	.zero		1
	.zero		1


	//----- nvinfo : EIATTR_EXIT_INSTR_OFFSETS
	.align		4
        /*0048*/ 	.byte	0x04, 0x1c
        /*004a*/ 	.short	(.L_15 - .L_14)


	//   ....[0]....
.L_14:
        /*004c*/ 	.word	0x00000060


	//----- nvinfo : EIATTR_CBANK_PARAM_SIZE
	.align		4
.L_15:
        /*0050*/ 	.byte	0x03, 0x19
        /*0052*/ 	.short	0x0018


	//----- nvinfo : EIATTR_PARAM_CBANK
	.align		4
        /*0054*/ 	.byte	0x04, 0x0a
        /*0056*/ 	.short	(.L_17 - .L_16)
	.align		4
.L_16:
        /*0058*/ 	.word	index@(.nv.constant0.conv_group_4_32w_4h_64c_test)
        /*005c*/ 	.short	0x0380
        /*005e*/ 	.short	0x0018


	//----- nvinfo : EIATTR_SW_WAR
	.align		4
.L_17:
        /*0060*/ 	.byte	0x04, 0x36
        /*0062*/ 	.short	(.L_19 - .L_18)
.L_18:
        /*0064*/ 	.word	0x00000008
.L_19:


//--------------------- .nv.callgraph             --------------------------
	.section	.nv.callgraph,"",@"SHT_CUDA_CALLGRAPH"
	.align	4
	.sectionentsize	8
	.align		4
        /*0000*/ 	.word	0x00000000
	.align		4
        /*0004*/ 	.word	0xffffffff
	.align		4
        /*0008*/ 	.word	0x00000000
	.align		4
        /*000c*/ 	.word	0xfffffffe
	.align		4
        /*0010*/ 	.word	0x00000000
	.align		4
        /*0014*/ 	.word	0xfffffffd
	.align		4
        /*0018*/ 	.word	0x00000000
	.align		4
        /*001c*/ 	.word	0xfffffffc


//--------------------- .text.conv_group_4_32w_4h_64c_test --------------------------
	.section	.text.conv_group_4_32w_4h_64c_test,"ax",@progbits
	.align	128
        .global         conv_group_4_32w_4h_64c_test
        .type           conv_group_4_32w_4h_64c_test,@function
        .size           conv_group_4_32w_4h_64c_test,(.L_x_1 - conv_group_4_32w_4h_64c_test)
        .other          conv_group_4_32w_4h_64c_test,@"STO_CUDA_ENTRY STV_DEFAULT"
conv_group_4_32w_4h_64c_test:
.text.conv_group_4_32w_4h_64c_test:
[----:B------:R-:W-:Y:S08]  /*0000*/  LDC R1, c[0x0][0x37c] ;  /* 0x0000df00ff017b82 */ /* 0x000ff00000000800 */
[----:B------:R-:W0:Y:S01]  /*0010*/  LDC.64 R2, c[0x0][0x388] ;  /* 0x0000e200ff027b82 */ /* 0x000e220000000a00 */
[----:B------:R-:W0:Y:S02]  /*0020*/  LDCU.64 UR4, c[0x0][0x358] ;  /* 0x00006b00ff0477ac */ /* 0x000e240008000a00 */
[----:B0-----:R-:W2:Y:S05]  /*0030*/  LDG.E.128.CONSTANT R8, desc[UR4][R2.64] ;  /* 0x0000000402087981 */ /* 0x001eaa000c1e9d00 */
[----:B------:R-:W2:Y:S02]  /*0040*/  LDC.64 R4, c[0x0][0x380] ;  /* 0x0000e000ff047b82 */ /* 0x000ea40000000a00 */
[----:B--2---:R-:W-:Y:S01]  /*0050*/  STG.E.128 desc[UR4][R4.64], R8 ;  /* 0x0000000804007986 */ /* 0x004fe2000c101d04 */
[----:B------:R-:W-:Y:S05]  /*0060*/  EXIT ;  /* 0x000000000000794d */ /* 0x000fea0003800000 */
.L_x_0:
[----:B------:R-:W-:-:S00]  /*0070*/  BRA `(.L_x_0) ;  /* 0xfffffffc00fc7947 */ /* 0x000fc0000383ffff */
[----:B------:R-:W-:-:S00]  /*0080*/  NOP ;  /* 0x0000000000007918 */ /* 0x000fc00000000000 */
[----:B------:R-:W-:-:S00]  /*0090*/  NOP ;  /* 0x0000000000007918 */ /* 0x000fc00000000000 */
[----:B------:R-:W-:-:S00]  /*00a0*/  NOP ;  /* 0x0000000000007918 */ /* 0x000fc00000000000 */
[----:B------:R-:W-:-:S00]  /*00b0*/  NOP ;  /* 0x0000000000007918 */ /* 0x000fc00000000000 */
[----:B------:R-:W-:-:S00]  /*00c0*/  NOP ;  /* 0x0000000000007918 */ /* 0x000fc00000000000 */
[----:B------:R-:W-:-:S00]  /*00d0*/  NOP ;  /* 0x0000000000007918 */ /* 0x000fc00000000000 */
[----:B------:R-:W-:-:S00]  /*00e0*/  NOP ;  /* 0x0000000000007918 */ /* 0x000fc00000000000 */
[----:B------:R-:W-:-:S00]  /*00f0*/  NOP ;  /* 0x0000000000007918 */ /* 0x000fc00000000000 */
.L_x_1:


//--------------------- .nv.shared.reserved.0     --------------------------
	.section	.nv.shared.reserved.0,"aw",@nobits
	.weak		__nv_reservedSMEM_offset_0_alias
	.size		__nv_reservedSMEM_offset_0_alias, 0, 64
	.other		__nv_reservedSMEM_offset_0_alias,@"STO_CUDA_RESERVED_SHARED STV_DEFAULT"
__nv_reservedSMEM_offset_0_alias:
	.zero		0
	.zero		64


//--------------------- .nv.constant0.conv_group_4_32w_4h_64c_test --------------------------
	.section	.nv.constant0.conv_group_4_32w_4h_64c_test,"a",@progbits
	.sectionflags	@""
	.align	4
.nv.constant0.conv_group_4_32w_4h_64c_test:
	.zero		920


//--------------------- SYMBOLS --------------------------

	.type		.nv.reservedSmem.offset0,@object
	.size		.nv.reservedSmem.offset0,0x4
